	.headerflags	@"EF_CUDA_TEXMODE_UNIFIED EF_CUDA_64BIT_ADDRESS EF_CUDA_ACCELERATORS EF_CUDA_SM90 EF_CUDA_VIRTUAL_SM(EF_CUDA_SM90)"
	.elftype	@"ET_EXEC"


//--------------------- .nv.info                  --------------------------
	.section	.nv.info,"",@"SHT_CUDA_INFO"
	.align	4


	//----- nvinfo : EIATTR_REGCOUNT
	.align		4
        /*0000*/ 	.byte	0x04, 0x2f
        /*0002*/ 	.short	(.L_1 - .L_0)
	.align		4
.L_0:
        /*0004*/ 	.word	index@(triton_poi_fused_6)
        /*0008*/ 	.word	0x00000020


	//----- nvinfo : EIATTR_MIN_STACK_SIZE
	.align		4
.L_1:
        /*000c*/ 	.byte	0x04, 0x12
        /*000e*/ 	.short	(.L_3 - .L_2)
	.align		4
.L_2:
        /*0010*/ 	.word	index@(triton_poi_fused_6)
        /*0014*/ 	.word	0x00000000


	//----- nvinfo : EIATTR_FRAME_SIZE
	.align		4
.L_3:
        /*0018*/ 	.byte	0x04, 0x11
        /*001a*/ 	.short	(.L_5 - .L_4)
	.align		4
.L_4:
        /*001c*/ 	.word	index@(triton_poi_fused_6)
        /*0020*/ 	.word	0x00000000


	//----- nvinfo : EIATTR_MIN_STACK_SIZE
	.align		4
.L_5:
        /*0024*/ 	.byte	0x04, 0x12
        /*0026*/ 	.short	(.L_7 - .L_6)
	.align		4
.L_6:
        /*0028*/ 	.word	index@(triton_poi_fused_6)
        /*002c*/ 	.word	0x00000000
.L_7:


//--------------------- .nv.info.triton_poi_fused_6 --------------------------
	.section	.nv.info.triton_poi_fused_6,"",@"SHT_CUDA_INFO"
	.sectionflags	@""
	.align	4


	//----- nvinfo : EIATTR_CUDA_API_VERSION
	.align		4
        /*0000*/ 	.byte	0x04, 0x37
        /*0002*/ 	.short	(.L_9 - .L_8)
.L_8:
        /*0004*/ 	.word	0x0000007c


	//----- nvinfo : EIATTR_KPARAM_INFO
	.align		4
.L_9:
        /*0008*/ 	.byte	0x04, 0x17
        /*000a*/ 	.short	(.L_11 - .L_10)
.L_10:
        /*000c*/ 	.word	0x00000000
        /*0010*/ 	.short	0x0003
        /*0012*/ 	.short	0x0014
        /*0014*/ 	.byte	0x00, 0xf0, 0x11, 0x00


	//----- nvinfo : EIATTR_KPARAM_INFO
	.align		4
.L_11:
        /*0018*/ 	.byte	0x04, 0x17
        /*001a*/ 	.short	(.L_13 - .L_12)
.L_12:
        /*001c*/ 	.word	0x00000000
        /*0020*/ 	.short	0x0002
        /*0022*/ 	.short	0x0010
        /*0024*/ 	.byte	0x00, 0xf0, 0x11, 0x00


	//----- nvinfo : EIATTR_KPARAM_INFO
	.align		4
.L_13:
        /*0028*/ 	.byte	0x04, 0x17
        /*002a*/ 	.short	(.L_15 - .L_14)
.L_14:
        /*002c*/ 	.word	0x00000000
        /*0030*/ 	.short	0x0001
        /*0032*/ 	.short	0x0008
        /*0034*/ 	.byte	0x00, 0xf4, 0x21, 0x00


	//----- nvinfo : EIATTR_KPARAM_INFO
	.align		4
.L_15:
        /*0038*/ 	.byte	0x04, 0x17
        /*003a*/ 	.short	(.L_17 - .L_16)
.L_16:
        /*003c*/ 	.word	0x00000000
        /*0040*/ 	.short	0x0000
        /*0042*/ 	.short	0x0000
        /*0044*/ 	.byte	0x00, 0xf4, 0x21, 0x00


	//----- nvinfo : EIATTR_SPARSE_MMA_MASK
	.align		4
.L_17:
        /*0048*/ 	.byte	0x03, 0x50
        /*004a*/ 	.short	0x0000


	//----- nvinfo : EIATTR_MAXREG_COUNT
	.align		4
        /*004c*/ 	.byte	0x03, 0x1b
        /*004e*/ 	.short	0x00ff


	//----- nvinfo : EIATTR_EXIT_INSTR_OFFSETS
	.align		4
        /*0050*/ 	.byte	0x04, 0x1c
        /*0052*/ 	.short	(.L_19 - .L_18)


	//   ....[0]....
.L_18:
        /*0054*/ 	.word	0x000006f0


	//   ....[1]....
        /*0058*/ 	.word	0x00000710


	//----- nvinfo : EIATTR_REQNTID
	.align		4
.L_19:
        /*005c*/ 	.byte	0x04, 0x10
        /*005e*/ 	.short	(.L_21 - .L_20)
.L_20:
        /*0060*/ 	.word	0x00000080
        /*0064*/ 	.word	0x00000001
        /*0068*/ 	.word	0x00000001


	//----- nvinfo : EIATTR_CBANK_PARAM_SIZE
	.align		4
.L_21:
        /*006c*/ 	.byte	0x03, 0x19
        /*006e*/ 	.short	0x0018


	//----- nvinfo : EIATTR_PARAM_CBANK
	.align		4
        /*0070*/ 	.byte	0x04, 0x0a
        /*0072*/ 	.short	(.L_23 - .L_22)
	.align		4
.L_22:
        /*0074*/ 	.word	index@(.nv.constant0.triton_poi_fused_6)
        /*0078*/ 	.short	0x0210
        /*007a*/ 	.short	0x0018


	//----- nvinfo : EIATTR_SW_WAR
	.align		4
.L_23:
        /*007c*/ 	.byte	0x04, 0x36
        /*007e*/ 	.short	(.L_25 - .L_24)
.L_24:
        /*0080*/ 	.word	0x00000008
.L_25:


//--------------------- .nv.callgraph             --------------------------
	.section	.nv.callgraph,"",@"SHT_CUDA_CALLGRAPH"
	.align	4
	.sectionentsize	8
	.align		4
        /*0000*/ 	.word	0x00000000
	.align		4
        /*0004*/ 	.word	0xffffffff
	.align		4
        /*0008*/ 	.word	0x00000000
	.align		4
        /*000c*/ 	.word	0xfffffffe
	.align		4
        /*0010*/ 	.word	0x00000000
	.align		4
        /*0014*/ 	.word	0xfffffffd
	.align		4
        /*0018*/ 	.word	0x00000000
	.align		4
        /*001c*/ 	.word	0xfffffffc


//--------------------- .text.triton_poi_fused_6  --------------------------
	.section	.text.triton_poi_fused_6,"ax",@progbits
	.align	128
        .global         triton_poi_fused_6
        .type           triton_poi_fused_6,@function
        .size           triton_poi_fused_6,(.L_x_1 - triton_poi_fused_6)
        .other          triton_poi_fused_6,@"STO_CUDA_ENTRY STV_DEFAULT"
triton_poi_fused_6:
.text.triton_poi_fused_6:
[----:B------:R-:W0:Y:S01]  /*0000*/  LDC R1, c[0x0][0x28] ;  /* 0x00000a00ff017b82 */ /* 0x000e220000000800 */
[----:B------:R-:W1:Y:S07]  /*0010*/  S2R R23, SR_TID.X ;  /* 0x0000000000177919 */ /* 0x000e6e0000002100 */
[----:B------:R-:W2:Y:S01]  /*0020*/  LDC.64 R2, c[0x0][0x210] ;  /* 0x00008400ff027b82 */ /* 0x000ea20000000a00 */
[----:B------:R-:W-:Y:S01]  /*0030*/  HFMA2.MMA R16, -RZ, RZ, 0, 0 ;  /* 0x00000000ff107435 */ /* 0x000fe200000001ff */
[----:B------:R-:W-:Y:S01]  /*0040*/  MOV R19, RZ ;  /* 0x000000ff00137202 */ /* 0x000fe20000000f00 */
[----:B------:R-:W3:Y:S01]  /*0050*/  S2R R0, SR_CTAID.Y ;  /* 0x0000000000007919 */ /* 0x000ee20000002600 */
[----:B------:R-:W-:Y:S01]  /*0060*/  CS2R R14, SRZ ;  /* 0x00000000000e7805 */ /* 0x000fe2000001ff00 */
[----:B------:R-:W-:Y:S01]  /*0070*/  ULDC.64 UR4, c[0x0][0x208] ;  /* 0x0000820000047ab9 */ /* 0x000fe20000000a00 */
[----:B------:R-:W4:Y:S01]  /*0080*/  S2R R5, SR_CTAID.X ;  /* 0x0000000000057919 */ /* 0x000f220000002500 */
[----:B-1----:R-:W-:-:S02]  /*0090*/  LOP3.LUT R18, R23, 0xf, RZ, 0xc0, !PT ;  /* 0x0000000f17127812 */ /* 0x002fc400078ec0ff */
[----:B------:R-:W-:Y:S02]  /*00a0*/  SHF.R.U32.HI R23, RZ, 0x4, R23 ;  /* 0x00000004ff177819 */ /* 0x000fe40000011617 */
[----:B---3--:R-:W-:Y:S02]  /*00b0*/  SHF.L.U32 R0, R0, 0x6, RZ ;  /* 0x0000000600007819 */ /* 0x008fe400000006ff */
[----:B----4-:R-:W-:Y:S02]  /*00c0*/  LEA R18, R5, R18, 0x4 ;  /* 0x0000001205127211 */ /* 0x010fe400078e20ff */
[----:B------:R-:W-:Y:S02]  /*00d0*/  LOP3.LUT R23, R0, 0x7, R23, 0xf8, !PT ;  /* 0x0000000700177812 */ /* 0x000fe400078ef817 */
[----:B------:R-:W-:Y:S02]  /*00e0*/  ISETP.GE.AND P0, PT, R18, 0x9, PT ;  /* 0x000000091200780c */ /* 0x000fe40003f06270 */
[C---:B------:R-:W-:Y:S01]  /*00f0*/  LOP3.LUT R22, R23.reuse, 0x8, RZ, 0xfc, !PT ;  /* 0x0000000817167812 */ /* 0x040fe200078efcff */
[C---:B------:R-:W-:Y:S01]  /*0100*/  IMAD R17, R23.reuse, 0x9, R18 ;  /* 0x0000000917117824 */ /* 0x040fe200078e0212 */
[----:B------:R-:W-:-:S02]  /*0110*/  LOP3.LUT R24, R23, 0x10, RZ, 0xfc, !PT ;  /* 0x0000001017187812 */ /* 0x000fc400078efcff */
[----:B------:R-:W-:Y:S01]  /*0120*/  ISETP.LT.AND P1, PT, R23, 0x24, !P0 ;  /* 0x000000241700780c */ /* 0x000fe20004721270 */
[----:B--2---:R-:W-:Y:S01]  /*0130*/  IMAD.WIDE R4, R17, 0x4, R2 ;  /* 0x0000000411047825 */ /* 0x004fe200078e0202 */
[----:B------:R-:W-:Y:S02]  /*0140*/  ISETP.LT.AND P2, PT, R22, 0x24, !P0 ;  /* 0x000000241600780c */ /* 0x000fe40004741270 */
[----:B------:R-:W-:Y:S02]  /*0150*/  ISETP.LT.AND P3, PT, R24, 0x24, !P0 ;  /* 0x000000241800780c */ /* 0x000fe40004761270 */
[C---:B------:R-:W-:Y:S02]  /*0160*/  LOP3.LUT R21, R23.reuse, 0x18, RZ, 0xfc, !PT ;  /* 0x0000001817157812 */ /* 0x040fe400078efcff */
[----:B------:R-:W-:Y:S02]  /*0170*/  LOP3.LUT R20, R23, 0x20, RZ, 0xfc, !PT ;  /* 0x0000002017147812 */ /* 0x000fe400078efcff */
[----:B------:R-:W-:-:S02]  /*0180*/  IADD3 R7, R17, 0x48, RZ ;  /* 0x0000004811077810 */ /* 0x000fc40007ffe0ff */
[----:B------:R-:W-:Y:S01]  /*0190*/  IADD3 R9, R17, 0x90, RZ ;  /* 0x0000009011097810 */ /* 0x000fe20007ffe0ff */
[----:B------:R1:W2:Y:S01]  /*01a0*/  @P1 LDG.E.EL R19, desc[UR4][R4.64] ;  /* 0x0000000404131981 */ /* 0x0002a2000c2e1900 */
[----:B------:R-:W-:Y:S01]  /*01b0*/  ISETP.LT.AND P4, PT, R0, RZ, !P0 ;  /* 0x000000ff0000720c */ /* 0x000fe20004781270 */
[--C-:B------:R-:W-:Y:S01]  /*01c0*/  IMAD.WIDE R6, R7, 0x4, R2.reuse ;  /* 0x0000000407067825 */ /* 0x100fe200078e0202 */
[----:B------:R-:W-:Y:S02]  /*01d0*/  ISETP.LT.AND P5, PT, R21, 0x24, !P0 ;  /* 0x000000241500780c */ /* 0x000fe400047a1270 */
[----:B------:R-:W-:Y:S01]  /*01e0*/  ISETP.LT.AND P0, PT, R20, 0x24, !P0 ;  /* 0x000000241400780c */ /* 0x000fe20004701270 */
[----:B------:R-:W-:Y:S01]  /*01f0*/  IMAD.WIDE R8, R9, 0x4, R2 ;  /* 0x0000000409087825 */ /* 0x000fe200078e0202 */
[----:B------:R-:W-:Y:S02]  /*0200*/  IADD3 R11, R17, 0xd8, RZ ;  /* 0x000000d8110b7810 */ /* 0x000fe40007ffe0ff */
[----:B------:R-:W-:Y:S01]  /*0210*/  IADD3 R25, R17, 0x120, RZ ;  /* 0x0000012011197810 */ /* 0x000fe20007ffe0ff */
[----:B------:R-:W-:Y:S01]  /*0220*/  HFMA2.MMA R0, -RZ, RZ, 0, 0 ;  /* 0x00000000ff007435 */ /* 0x000fe200000001ff */
[----:B------:R-:W-:Y:S01]  /*0230*/  IADD3 R27, R17, 0x168, RZ ;  /* 0x00000168111b7810 */ /* 0x000fe20007ffe0ff */
[----:B------:R3:W4:Y:S01]  /*0240*/  @P2 LDG.E.EL R16, desc[UR4][R6.64] ;  /* 0x0000000406102981 */ /* 0x000722000c2e1900 */
[----:B------:R-:W-:-:S02]  /*0250*/  IADD3 R29, R17, 0x1b0, RZ ;  /* 0x000001b0111d7810 */ /* 0x000fc40007ffe0ff */
[----:B------:R-:W-:Y:S01]  /*0260*/  CS2R R12, SRZ ;  /* 0x00000000000c7805 */ /* 0x000fe2000001ff00 */
[--C-:B-1----:R-:W-:Y:S01]  /*0270*/  IMAD.WIDE R4, R11, 0x4, R2.reuse ;  /* 0x000000040b047825 */ /* 0x102fe200078e0202 */
[----:B------:R1:W4:Y:S03]  /*0280*/  @P3 LDG.E.EL R15, desc[UR4][R8.64] ;  /* 0x00000004080f3981 */ /* 0x000326000c2e1900 */
[--C-:B------:R-:W-:Y:S01]  /*0290*/  IMAD.WIDE R10, R29, 0x4, R2.reuse ;  /* 0x000000041d0a7825 */ /* 0x100fe200078e0202 */
[----:B------:R5:W4:Y:S03]  /*02a0*/  @P5 LDG.E.EL R14, desc[UR4][R4.64] ;  /* 0x00000004040e5981 */ /* 0x000b26000c2e1900 */
[--C-:B---3--:R-:W-:Y:S01]  /*02b0*/  IMAD.WIDE R6, R25, 0x4, R2.reuse ;  /* 0x0000000419067825 */ /* 0x108fe200078e0202 */
[----:B------:R-:W3:Y:S03]  /*02c0*/  @P4 LDG.E.EL R0, desc[UR4][R10.64] ;  /* 0x000000040a004981 */ /* 0x000ee6000c2e1900 */
[----:B-1----:R-:W-:Y:S01]  /*02d0*/  IMAD.WIDE R8, R27, 0x4, R2 ;  /* 0x000000041b087825 */ /* 0x002fe200078e0202 */
[----:B------:R1:W3:Y:S04]  /*02e0*/  @P0 LDG.E.EL R13, desc[UR4][R6.64] ;  /* 0x00000004060d0981 */ /* 0x0002e8000c2e1900 */
[----:B------:R1:W3:Y:S01]  /*02f0*/  @P4 LDG.E.EL R12, desc[UR4][R8.64] ;  /* 0x00000004080c4981 */ /* 0x0002e2000c2e1900 */
[----:B------:R-:W-:Y:S01]  /*0300*/  IADD3 R17, R17, 0x1f8, RZ ;  /* 0x000001f811117810 */ /* 0x000fe20007ffe0ff */
[----:B------:R-:W-:-:S04]  /*0310*/  IMAD.HI R25, R23, 0x55555556, RZ ;  /* 0x5555555617197827 */ /* 0x000fc800078e02ff */
[----:B------:R-:W-:Y:S01]  /*0320*/  IMAD.WIDE R2, R17, 0x4, R2 ;  /* 0x0000000411027825 */ /* 0x000fe200078e0202 */
[----:B------:R-:W-:Y:S02]  /*0330*/  MOV R17, RZ ;  /* 0x000000ff00117202 */ /* 0x000fe40000000f00 */
[----:B------:R-:W-:Y:S01]  /*0340*/  LEA.HI R26, R25, R25, RZ, 0x1 ;  /* 0x00000019191a7211 */ /* 0x000fe200078f08ff */
[----:B------:R-:W-:Y:S01]  /*0350*/  IMAD.HI R27, R22, 0x55555556, RZ ;  /* 0x55555556161b7827 */ /* 0x000fe200078e02ff */
[----:B0----5:R-:W-:Y:S02]  /*0360*/  LOP3.LUT R4, R23, 0x30, RZ, 0xfc, !PT ;  /* 0x0000003017047812 */ /* 0x021fe400078efcff */
[----:B------:R0:W5:Y:S01]  /*0370*/  @P4 LDG.E.EL R17, desc[UR4][R2.64] ;  /* 0x0000000402114981 */ /* 0x000162000c2e1900 */
[----:B------:R-:W-:Y:S01]  /*0380*/  IMAD R5, R26, -0x3, R23 ;  /* 0xfffffffd1a057824 */ /* 0x000fe200078e0217 */
[----:B------:R-:W-:Y:S01]  /*0390*/  LEA.HI R27, R27, R27, RZ, 0x1 ;  /* 0x0000001b1b1b7211 */ /* 0x000fe200078f08ff */
[----:B------:R-:W-:Y:S01]  /*03a0*/  IMAD.HI R25, R24, 0x55555556, RZ ;  /* 0x5555555618197827 */ /* 0x000fe200078e02ff */
[----:B-1----:R-:W-:-:S03]  /*03b0*/  LOP3.LUT R6, R23, 0x28, RZ, 0xfc, !PT ;  /* 0x0000002817067812 */ /* 0x002fc600078efcff */
[----:B------:R-:W-:Y:S01]  /*03c0*/  IMAD.HI R8, R21, 0x55555556, RZ ;  /* 0x5555555615087827 */ /* 0x000fe200078e02ff */
[----:B0-----:R-:W0:Y:S03]  /*03d0*/  LDC.64 R2, c[0x0][0x218] ;  /* 0x00008600ff027b82 */ /* 0x001e260000000a00 */
[----:B------:R-:W-:Y:S01]  /*03e0*/  IMAD R5, R18, 0x3, R5 ;  /* 0x0000000312057824 */ /* 0x000fe200078e0205 */
[----:B------:R-:W-:Y:S01]  /*03f0*/  LOP3.LUT R23, R23, 0x38, RZ, 0xfc, !PT ;  /* 0x0000003817177812 */ /* 0x000fe200078efcff */
[----:B------:R-:W-:Y:S01]  /*0400*/  IMAD R22, R27, -0x3, R22 ;  /* 0xfffffffd1b167824 */ /* 0x000fe200078e0216 */
[----:B------:R-:W-:Y:S01]  /*0410*/  LEA.HI R7, R25, R25, RZ, 0x1 ;  /* 0x0000001919077211 */ /* 0x000fe200078f08ff */
[----:B------:R-:W-:Y:S01]  /*0420*/  IMAD R25, R26, 0x1b, R5 ;  /* 0x0000001b1a197824 */ /* 0x000fe200078e0205 */
[----:B------:R-:W-:Y:S01]  /*0430*/  LEA.HI R10, R8, R8, RZ, 0x1 ;  /* 0x00000008080a7211 */ /* 0x000fe200078f08ff */
[----:B------:R-:W-:-:S04]  /*0440*/  IMAD.HI R9, R20, 0x55555556, RZ ;  /* 0x5555555614097827 */ /* 0x000fc800078e02ff */
[----:B------:R-:W-:-:S04]  /*0450*/  IMAD.HI R8, R4, 0x55555556, RZ ;  /* 0x5555555604087827 */ /* 0x000fc800078e02ff */
[----:B------:R-:W-:Y:S02]  /*0460*/  IMAD R5, R27, 0x1b, R22 ;  /* 0x0000001b1b057824 */ /* 0x000fe400078e0216 */
[----:B------:R-:W-:Y:S01]  /*0470*/  IMAD.HI R11, R6, 0x55555556, RZ ;  /* 0x55555556060b7827 */ /* 0x000fe200078e02ff */
[----:B------:R-:W-:-:S03]  /*0480*/  LEA.HI R9, R9, R9, RZ, 0x1 ;  /* 0x0000000909097211 */ /* 0x000fc600078f08ff */
[----:B------:R-:W-:Y:S01]  /*0490*/  IMAD.HI R22, R23, 0x55555556, RZ ;  /* 0x5555555617167827 */ /* 0x000fe200078e02ff */
[----:B------:R-:W-:-:S03]  /*04a0*/  LEA.HI R11, R11, R11, RZ, 0x1 ;  /* 0x0000000b0b0b7211 */ /* 0x000fc600078f08ff */
[----:B------:R-:W-:Y:S01]  /*04b0*/  IMAD R27, R10, -0x3, R21 ;  /* 0xfffffffd0a1b7824 */ /* 0x000fe200078e0215 */
[----:B------:R-:W-:Y:S01]  /*04c0*/  LEA.HI R21, R8, R8, RZ, 0x1 ;  /* 0x0000000808157211 */ /* 0x000fe200078f08ff */
[----:B------:R-:W-:Y:S01]  /*04d0*/  IMAD R24, R7, -0x3, R24 ;  /* 0xfffffffd07187824 */ /* 0x000fe200078e0218 */
[----:B------:R-:W-:Y:S01]  /*04e0*/  LEA.HI R8, R22, R22, RZ, 0x1 ;  /* 0x0000001616087211 */ /* 0x000fe200078f08ff */
[----:B------:R-:W-:Y:S02]  /*04f0*/  IMAD R20, R9, -0x3, R20 ;  /* 0xfffffffd09147824 */ /* 0x000fe400078e0214 */
[----:B------:R-:W-:Y:S02]  /*0500*/  IMAD R4, R21, -0x3, R4 ;  /* 0xfffffffd15047824 */ /* 0x000fe400078e0204 */
[----:B------:R-:W-:Y:S02]  /*0510*/  IMAD R6, R11, -0x3, R6 ;  /* 0xfffffffd0b067824 */ /* 0x000fe400078e0206 */
[----:B------:R-:W-:-:S02]  /*0520*/  IMAD R7, R7, 0x1b, R24 ;  /* 0x0000001b07077824 */ /* 0x000fc400078e0218 */
[----:B------:R-:W-:Y:S02]  /*0530*/  IMAD R23, R8, -0x3, R23 ;  /* 0xfffffffd08177824 */ /* 0x000fe400078e0217 */
[----:B------:R-:W-:Y:S02]  /*0540*/  IMAD R27, R10, 0x1b, R27 ;  /* 0x0000001b0a1b7824 */ /* 0x000fe400078e021b */
[----:B------:R-:W-:Y:S02]  /*0550*/  IMAD R9, R9, 0x1b, R20 ;  /* 0x0000001b09097824 */ /* 0x000fe400078e0214 */
[----:B------:R-:W-:Y:S02]  /*0560*/  IMAD R4, R21, 0x1b, R4 ;  /* 0x0000001b15047824 */ /* 0x000fe400078e0204 */
[----:B------:R-:W-:Y:S02]  /*0570*/  IMAD R6, R11, 0x1b, R6 ;  /* 0x0000001b0b067824 */ /* 0x000fe400078e0206 */
[----:B------:R-:W-:-:S02]  /*0580*/  IMAD R5, R18, 0x3, R5 ;  /* 0x0000000312057824 */ /* 0x000fc400078e0205 */
[----:B------:R-:W-:Y:S02]  /*0590*/  IMAD R8, R8, 0x1b, R23 ;  /* 0x0000001b08087824 */ /* 0x000fe400078e0217 */
[C---:B------:R-:W-:Y:S02]  /*05a0*/  IMAD R7, R18.reuse, 0x3, R7 ;  /* 0x0000000312077824 */ /* 0x040fe400078e0207 */
[----:B------:R-:W-:Y:S02]  /*05b0*/  IMAD R11, R18, 0x3, R27 ;  /* 0x00000003120b7824 */ /* 0x000fe400078e021b */
[----:B0-----:R-:W-:-:S04]  /*05c0*/  IMAD.WIDE R24, R25, 0x4, R2 ;  /* 0x0000000419187825 */ /* 0x001fc800078e0202 */
[C---:B------:R-:W-:Y:S02]  /*05d0*/  IMAD R29, R18.reuse, 0x3, R9 ;  /* 0x00000003121d7824 */ /* 0x040fe400078e0209 */
[C---:B------:R-:W-:Y:S02]  /*05e0*/  IMAD R23, R18.reuse, 0x3, R4 ;  /* 0x0000000312177824 */ /* 0x040fe400078e0204 */
[----:B------:R-:W-:Y:S02]  /*05f0*/  IMAD R21, R18, 0x3, R6 ;  /* 0x0000000312157824 */ /* 0x000fe400078e0206 */
[----:B------:R-:W-:-:S04]  /*0600*/  IMAD.WIDE R4, R5, 0x4, R2 ;  /* 0x0000000405047825 */ /* 0x000fc800078e0202 */
[----:B------:R-:W-:Y:S02]  /*0610*/  IMAD R27, R18, 0x3, R8 ;  /* 0x00000003121b7824 */ /* 0x000fe400078e0208 */
[----:B------:R-:W-:-:S04]  /*0620*/  IMAD.WIDE R6, R7, 0x4, R2 ;  /* 0x0000000407067825 */ /* 0x000fc800078e0202 */
[----:B------:R-:W-:-:S04]  /*0630*/  IMAD.WIDE R8, R11, 0x4, R2 ;  /* 0x000000040b087825 */ /* 0x000fc800078e0202 */
[----:B------:R-:W-:-:S04]  /*0640*/  IMAD.WIDE R10, R29, 0x4, R2 ;  /* 0x000000041d0a7825 */ /* 0x000fc800078e0202 */
[----:B------:R-:W-:-:S04]  /*0650*/  IMAD.WIDE R20, R21, 0x4, R2 ;  /* 0x0000000415147825 */ /* 0x000fc800078e0202 */
[----:B------:R-:W-:-:S04]  /*0660*/  IMAD.WIDE R22, R23, 0x4, R2 ;  /* 0x0000000417167825 */ /* 0x000fc800078e0202 */
[----:B------:R-:W-:Y:S01]  /*0670*/  IMAD.WIDE R2, R27, 0x4, R2 ;  /* 0x000000041b027825 */ /* 0x000fe200078e0202 */
[----:B--2---:R0:W-:Y:S04]  /*0680*/  @P1 STG.E desc[UR4][R24.64], R19 ;  /* 0x0000001318001986 */ /* 0x0041e8000c101904 */
[----:B----4-:R0:W-:Y:S04]  /*0690*/  @P2 STG.E desc[UR4][R4.64], R16 ;  /* 0x0000001004002986 */ /* 0x0101e8000c101904 */
[----:B------:R0:W-:Y:S04]  /*06a0*/  @P3 STG.E desc[UR4][R6.64], R15 ;  /* 0x0000000f06003986 */ /* 0x0001e8000c101904 */
[----:B------:R0:W-:Y:S04]  /*06b0*/  @P5 STG.E desc[UR4][R8.64], R14 ;  /* 0x0000000e08005986 */ /* 0x0001e8000c101904 */
[----:B---3--:R0:W-:Y:S04]  /*06c0*/  @P0 STG.E desc[UR4][R10.64], R13 ;  /* 0x0000000d0a000986 */ /* 0x0081e8000c101904 */
[----:B------:R0:W-:Y:S04]  /*06d0*/  @P4 STG.E desc[UR4][R20.64], R12 ;  /* 0x0000000c14004986 */ /* 0x0001e8000c101904 */
[----:B------:R0:W-:Y:S02]  /*06e0*/  @P4 STG.E desc[UR4][R22.64], R0 ;  /* 0x0000000016004986 */ /* 0x0001e4000c101904 */
[----:B0-----:R-:W-:Y:S05]  /*06f0*/  @!P4 EXIT ;  /* 0x000000000000c94d */ /* 0x001fea0003800000 */
[----:B-----5:R-:W-:Y:S01]  /*0700*/  STG.E desc[UR4][R2.64], R17 ;  /* 0x0000001102007986 */ /* 0x020fe2000c101904 */
[----:B------:R-:W-:Y:S05]  /*0710*/  EXIT ;  /* 0x000000000000794d */ /* 0x000fea0003800000 */
.L_x_0:
[----:B------:R-:W-:-:S00]  /*0720*/  BRA `(.L_x_0) ;  /* 0xfffffffc00fc7947 */ /* 0x000fc0000383ffff */
[----:B------:R-:W-:-:S00]  /*0730*/  NOP ;  /* 0x0000000000007918 */ /* 0x000fc00000000000 */
        /* <DEDUP_REMOVED lines=12> */
.L_x_1:


//--------------------- .nv.constant0.triton_poi_fused_6 --------------------------
	.section	.nv.constant0.triton_poi_fused_6,"a",@progbits
	.sectionflags	@""
	.align	4
.nv.constant0.triton_poi_fused_6:
	.zero		552
